//
// Generated by NVIDIA NVVM Compiler
//
// Compiler Build ID: CL-36424714
// Cuda compilation tools, release 13.0, V13.0.88
// Based on NVVM 20.0.0
//

.version 9.0
.target sm_100
.address_size 64

	// .globl	_Z15matrixTransposePKfPfii

.visible .entry _Z15matrixTransposePKfPfii(
	.param .u64 .ptr .align 1 _Z15matrixTransposePKfPfii_param_0,
	.param .u64 .ptr .align 1 _Z15matrixTransposePKfPfii_param_1,
	.param .u32 _Z15matrixTransposePKfPfii_param_2,
	.param .u32 _Z15matrixTransposePKfPfii_param_3
)
{
	.reg .pred 	%p<4>;
	.reg .b32 	%r<15>;
	.reg .b32 	%f<2>;
	.reg .b64 	%rd<9>;

	ld.param.u64 	%rd1, [_Z15matrixTransposePKfPfii_param_0];
	ld.param.u64 	%rd2, [_Z15matrixTransposePKfPfii_param_1];
	ld.param.u32 	%r3, [_Z15matrixTransposePKfPfii_param_2];
	ld.param.u32 	%r5, [_Z15matrixTransposePKfPfii_param_3];
	mov.u32 	%r6, %ctaid.x;
	mov.u32 	%r7, %ntid.x;
	mov.u32 	%r8, %tid.x;
	mad.lo.s32 	%r1, %r6, %r7, %r8;
	mov.u32 	%r9, %ctaid.y;
	mov.u32 	%r10, %ntid.y;
	mov.u32 	%r11, %tid.y;
	mad.lo.s32 	%r12, %r9, %r10, %r11;
	setp.ge.s32 	%p1, %r1, %r3;
	setp.ge.s32 	%p2, %r12, %r5;
	or.pred  	%p3, %p1, %p2;
	@%p3 bra 	$L__BB0_2;
	cvta.to.global.u64 	%rd3, %rd1;
	cvta.to.global.u64 	%rd4, %rd2;
	mad.lo.s32 	%r13, %r3, %r12, %r1;
	mad.lo.s32 	%r14, %r5, %r1, %r12;
	mul.wide.s32 	%rd5, %r13, 4;
	add.s64 	%rd6, %rd3, %rd5;
	ld.global.f32 	%f1, [%rd6];
	mul.wide.s32 	%rd7, %r14, 4;
	add.s64 	%rd8, %rd4, %rd7;
	st.global.f32 	[%rd8], %f1;
$L__BB0_2:
	ret;

}


// ===== COMPILED SASS (sm_100) =====

	.target	sm_100

	.elftype	@"ET_EXEC"


//--------------------- .note.nv.tkinfo           --------------------------
	.section	.note.nv.tkinfo,"",@"SHT_NOTE"
	.sectionflags	@"SHF_NOTE_NV_TKINFO"
	.tkinfo
        /*0018*/ 	.word	0x00000002
        /*0030*/ 	.string	""
        /*0030*/ 	.string	"ptxas"
        /*0030*/ 	.string	"Cuda compilation tools, release 13.0, V13.0.88"
        /*0030*/ 	.string	"Build cuda_13.0.r13.0/compiler.36424714_0"
        /*0030*/ 	.string	"-arch sm_100 -m 64 "



//--------------------- .note.nv.cuinfo           --------------------------
	.section	.note.nv.cuinfo,"",@"SHT_NOTE"
	.sectionflags	@"SHF_NOTE_NV_CUINFO"
        /*0018*/ 	.short	0x0002
        /*001a*/ 	.short	0x0064
        /*001c*/ 	.short	0x0082
	.zero		2


//--------------------- .nv.info                  --------------------------
	.section	.nv.info,"",@"SHT_CUDA_INFO"
	.align	4


	//----- nvinfo : EIATTR_REGCOUNT
	.align		4
        /*0000*/ 	.byte	0x04, 0x2f
        /*0002*/ 	.short	(.L_1 - .L_0)
	.align		4
.L_0:
        /*0004*/ 	.word	index@(_Z15matrixTransposePKfPfii)
        /*0008*/ 	.word	0x0000000a


	//----- nvinfo : EIATTR_FRAME_SIZE
	.align		4
.L_1:
        /*000c*/ 	.byte	0x04, 0x11
        /*000e*/ 	.short	(.L_3 - .L_2)
	.align		4
.L_2:
        /*0010*/ 	.word	index@(_Z15matrixTransposePKfPfii)
        /*0014*/ 	.word	0x00000000


	//----- nvinfo : EIATTR_MIN_STACK_SIZE
	.align		4
.L_3:
        /*0018*/ 	.byte	0x04, 0x12
        /*001a*/ 	.short	(.L_5 - .L_4)
	.align		4
.L_4:
        /*001c*/ 	.word	index@(_Z15matrixTransposePKfPfii)
        /*0020*/ 	.word	0x00000000
.L_5:


//--------------------- .nv.compat                --------------------------
	.section	.nv.compat,"",@"SHT_CUDA_COMPAT_INFO"
	.align	4
        /*0000*/ 	.byte	0x02, 0x09, 0x00, 0x00, 0x02, 0x02, 0x01, 0x00, 0x02, 0x05, 0x05, 0x00, 0x03, 0x07, 0x01, 0x01
        /*0010*/ 	.byte	0x02, 0x03, 0x00, 0x00, 0x02, 0x06, 0x01, 0x00, 0x04, 0x0b, 0x08, 0x00, 0x09, 0x00, 0x00, 0x00
        /*0020*/ 	.byte	0x00, 0x00, 0x00, 0x00


//--------------------- .nv.info._Z15matrixTransposePKfPfii --------------------------
	.section	.nv.info._Z15matrixTransposePKfPfii,"",@"SHT_CUDA_INFO"
	.sectionflags	@""
	.align	4


	//----- nvinfo : EIATTR_CUDA_API_VERSION
	.align		4
        /*0000*/ 	.byte	0x04, 0x37
        /*0002*/ 	.short	(.L_7 - .L_6)
.L_6:
        /*0004*/ 	.word	0x00000082


	//----- nvinfo : EIATTR_KPARAM_INFO
	.align		4
.L_7:
        /*0008*/ 	.byte	0x04, 0x17
        /*000a*/ 	.short	(.L_9 - .L_8)
.L_8:
        /*000c*/ 	.word	0x00000000
        /*0010*/ 	.short	0x0003
        /*0012*/ 	.short	0x0014
        /*0014*/ 	.byte	0x00, 0xf0, 0x11, 0x00


	//----- nvinfo : EIATTR_KPARAM_INFO
	.align		4
.L_9:
        /*0018*/ 	.byte	0x04, 0x17
        /*001a*/ 	.short	(.L_11 - .L_10)
.L_10:
        /*001c*/ 	.word	0x00000000
        /*0020*/ 	.short	0x0002
        /*0022*/ 	.short	0x0010
        /*0024*/ 	.byte	0x00, 0xf0, 0x11, 0x00


	//----- nvinfo : EIATTR_KPARAM_INFO
	.align		4
.L_11:
        /*0028*/ 	.byte	0x04, 0x17
        /*002a*/ 	.short	(.L_13 - .L_12)
.L_12:
        /*002c*/ 	.word	0x00000000
        /*0030*/ 	.short	0x0001
        /*0032*/ 	.short	0x0008
        /*0034*/ 	.byte	0x00, 0xf5, 0x21, 0x00


	//----- nvinfo : EIATTR_KPARAM_INFO
	.align		4
.L_13:
        /*0038*/ 	.byte	0x04, 0x17
        /*003a*/ 	.short	(.L_15 - .L_14)
.L_14:
        /*003c*/ 	.word	0x00000000
        /*0040*/ 	.short	0x0000
        /*0042*/ 	.short	0x0000
        /*0044*/ 	.byte	0x00, 0xf5, 0x21, 0x00


	//----- nvinfo : EIATTR_SPARSE_MMA_MASK
	.align		4
.L_15:
        /*0048*/ 	.byte	0x03, 0x50
        /*004a*/ 	.short	0x0000


	//----- nvinfo : EIATTR_MAXREG_COUNT
	.align		4
        /*004c*/ 	.byte	0x03, 0x1b
        /*004e*/ 	.short	0x00ff


	//----- nvinfo : EIATTR_MERCURY_ISA_VERSION
	.align		4
        /*0050*/ 	.byte	0x03, 0x5f
        /*0052*/ 	.short	0x0101


	//----- nvinfo : EIATTR_VRC_CTA_INIT_COUNT
	.align		4
        /*0054*/ 	.byte	0x02, 0x4a
	.zero		1
	.zero		1


	//----- nvinfo : EIATTR_EXIT_INSTR_OFFSETS
	.align		4
        /*0058*/ 	.byte	0x04, 0x1c
        /*005a*/ 	.short	(.L_17 - .L_16)


	//   ....[0]....
.L_16:
        /*005c*/ 	.word	0x000000c0


	//   ....[1]....
        /*0060*/ 	.word	0x00000160


	//----- nvinfo : EIATTR_CBANK_PARAM_SIZE
	.align		4
.L_17:
        /*0064*/ 	.byte	0x03, 0x19
        /*0066*/ 	.short	0x0018


	//----- nvinfo : EIATTR_PARAM_CBANK
	.align		4
        /*0068*/ 	.byte	0x04, 0x0a
        /*006a*/ 	.short	(.L_19 - .L_18)
	.align		4
.L_18:
        /*006c*/ 	.word	index@(.nv.constant0._Z15matrixTransposePKfPfii)
        /*0070*/ 	.short	0x0380
        /*0072*/ 	.short	0x0018


	//----- nvinfo : EIATTR_SW_WAR
	.align		4
.L_19:
        /*0074*/ 	.byte	0x04, 0x36
        /*0076*/ 	.short	(.L_21 - .L_20)
.L_20:
        /*0078*/ 	.word	0x00000008
.L_21:


//--------------------- .nv.callgraph             --------------------------
	.section	.nv.callgraph,"",@"SHT_CUDA_CALLGRAPH"
	.align	4
	.sectionentsize	8
	.align		4
        /*0000*/ 	.word	0x00000000
	.align		4
        /*0004*/ 	.word	0xffffffff
	.align		4
        /*0008*/ 	.word	0x00000000
	.align		4
        /*000c*/ 	.word	0xfffffffe
	.align		4
        /*0010*/ 	.word	0x00000000
	.align		4
        /*0014*/ 	.word	0xfffffffd
	.align		4
        /*0018*/ 	.word	0x00000000
	.align		4
        /*001c*/ 	.word	0xfffffffc


//--------------------- .text._Z15matrixTransposePKfPfii --------------------------
	.section	.text._Z15matrixTransposePKfPfii,"ax",@progbits
	.align	128
        .global         _Z15matrixTransposePKfPfii
        .type           _Z15matrixTransposePKfPfii,@function
        .size           _Z15matrixTransposePKfPfii,(.L_x_1 - _Z15matrixTransposePKfPfii)
        .other          _Z15matrixTransposePKfPfii,@"STO_CUDA_ENTRY STV_DEFAULT"
_Z15matrixTransposePKfPfii:
.text._Z15matrixTransposePKfPfii:
[----:B------:R-:W-:Y:S01]  /*0000*/  LDC R1, c[0x0][0x37c] ;  /* 0x0000df00ff017b82 */ /* 0x000fe20000000800 */
[----:B------:R-:W0:Y:S07]  /*0010*/  S2R R2, SR_TID.Y ;  /* 0x0000000000027919 */ /* 0x000e2e0000002200 */
[----:B------:R-:W1:Y:S01]  /*0020*/  LDC R0, c[0x0][0x360] ;  /* 0x0000d800ff007b82 */ /* 0x000e620000000800 */
[----:B------:R-:W2:Y:S01]  /*0030*/  LDCU.64 UR6, c[0x0][0x390] ;  /* 0x00007200ff0677ac */ /* 0x000ea20008000a00 */
[----:B------:R-:W1:Y:S06]  /*0040*/  S2R R3, SR_TID.X ;  /* 0x0000000000037919 */ /* 0x000e6c0000002100 */
[----:B------:R-:W0:Y:S08]  /*0050*/  S2UR UR5, SR_CTAID.Y ;  /* 0x00000000000579c3 */ /* 0x000e300000002600 */
[----:B------:R-:W0:Y:S08]  /*0060*/  LDC R7, c[0x0][0x364] ;  /* 0x0000d900ff077b82 */ /* 0x000e300000000800 */
[----:B------:R-:W1:Y:S01]  /*0070*/  S2UR UR4, SR_CTAID.X ;  /* 0x00000000000479c3 */ /* 0x000e620000002500 */
[----:B0-----:R-:W-:-:S05]  /*0080*/  IMAD R7, R7, UR5, R2 ;  /* 0x0000000507077c24 */ /* 0x001fca000f8e0202 */
[----:B--2---:R-:W-:Y:S01]  /*0090*/  ISETP.GE.AND P0, PT, R7, UR7, PT ;  /* 0x0000000707007c0c */ /* 0x004fe2000bf06270 */
[----:B-1----:R-:W-:-:S05]  /*00a0*/  IMAD R0, R0, UR4, R3 ;  /* 0x0000000400007c24 */ /* 0x002fca000f8e0203 */
[----:B------:R-:W-:-:S13]  /*00b0*/  ISETP.GE.OR P0, PT, R0, UR6, P0 ;  /* 0x0000000600007c0c */ /* 0x000fda0008706670 */
[----:B------:R-:W-:Y:S05]  /*00c0*/  @P0 EXIT ;  /* 0x000000000000094d */ /* 0x000fea0003800000 */
[----:B------:R-:W0:Y:S01]  /*00d0*/  LDC.64 R2, c[0x0][0x380] ;  /* 0x0000e000ff027b82 */ /* 0x000e220000000a00 */
[----:B------:R-:W1:Y:S01]  /*00e0*/  LDCU.64 UR4, c[0x0][0x358] ;  /* 0x00006b00ff0477ac */ /* 0x000e620008000a00 */
[----:B------:R-:W-:-:S04]  /*00f0*/  IMAD R5, R7, UR6, R0 ;  /* 0x0000000607057c24 */ /* 0x000fc8000f8e0200 */
[----:B0-----:R-:W-:Y:S02]  /*0100*/  IMAD.WIDE R2, R5, 0x4, R2 ;  /* 0x0000000405027825 */ /* 0x001fe400078e0202 */
[----:B------:R-:W0:Y:S04]  /*0110*/  LDC.64 R4, c[0x0][0x388] ;  /* 0x0000e200ff047b82 */ /* 0x000e280000000a00 */
[----:B-1----:R-:W2:Y:S01]  /*0120*/  LDG.E R3, desc[UR4][R2.64] ;  /* 0x0000000402037981 */ /* 0x002ea2000c1e1900 */
[----:B------:R-:W-:-:S04]  /*0130*/  IMAD R7, R0, UR7, R7 ;  /* 0x0000000700077c24 */ /* 0x000fc8000f8e0207 */
[----:B0-----:R-:W-:-:S05]  /*0140*/  IMAD.WIDE R4, R7, 0x4, R4 ;  /* 0x0000000407047825 */ /* 0x001fca00078e0204 */
[----:B--2---:R-:W-:Y:S01]  /*0150*/  STG.E desc[UR4][R4.64], R3 ;  /* 0x0000000304007986 */ /* 0x004fe2000c101904 */
[----:B------:R-:W-:Y:S05]  /*0160*/  EXIT ;  /* 0x000000000000794d */ /* 0x000fea0003800000 */
.L_x_0:
[----:B------:R-:W-:-:S00]  /*0170*/  BRA `(.L_x_0) ;  /* 0xfffffffc00fc7947 */ /* 0x000fc0000383ffff */
[----:B------:R-:W-:-:S00]  /*0180*/  NOP ;  /* 0x0000000000007918 */ /* 0x000fc00000000000 */
[----:B------:R-:W-:-:S00]  /*0190*/  NOP ;  /* 0x0000000000007918 */ /* 0x000fc00000000000 */
[----:B------:R-:W-:-:S00]  /*01a0*/  NOP ;  /* 0x0000000000007918 */ /* 0x000fc00000000000 */
[----:B------:R-:W-:-:S00]  /*01b0*/  NOP ;  /* 0x0000000000007918 */ /* 0x000fc00000000000 */
[----:B------:R-:W-:-:S00]  /*01c0*/  NOP ;  /* 0x0000000000007918 */ /* 0x000fc00000000000 */
[----:B------:R-:W-:-:S00]  /*01d0*/  NOP ;  /* 0x0000000000007918 */ /* 0x000fc00000000000 */
[----:B------:R-:W-:-:S00]  /*01e0*/  NOP ;  /* 0x0000000000007918 */ /* 0x000fc00000000000 */
[----:B------:R-:W-:-:S00]  /*01f0*/  NOP ;  /* 0x0000000000007918 */ /* 0x000fc00000000000 */
.L_x_1:


//--------------------- .nv.shared.reserved.0     --------------------------
	.section	.nv.shared.reserved.0,"aw",@nobits
	.weak		__nv_reservedSMEM_offset_0_alias
	.size		__nv_reservedSMEM_offset_0_alias, 0, 64
	.other		__nv_reservedSMEM_offset_0_alias,@"STO_CUDA_RESERVED_SHARED STV_DEFAULT"
__nv_reservedSMEM_offset_0_alias:
	.zero		0
	.zero		64


//--------------------- .nv.constant0._Z15matrixTransposePKfPfii --------------------------
	.section	.nv.constant0._Z15matrixTransposePKfPfii,"a",@progbits
	.sectionflags	@""
	.align	4
.nv.constant0._Z15matrixTransposePKfPfii:
	.zero		920


//--------------------- SYMBOLS --------------------------

	.type		.nv.reservedSmem.offset0,@object
	.size		.nv.reservedSmem.offset0,0x4
